//
// Generated by NVIDIA NVVM Compiler
//
// Compiler Build ID: CL-36424714
// Cuda compilation tools, release 13.0, V13.0.88
// Based on NVVM 20.0.0
//

.version 9.0
.target sm_100
.address_size 64

	// .globl	_Z8mykernelPfS_S_S_S_

.visible .entry _Z8mykernelPfS_S_S_S_(
	.param .u64 .ptr .align 1 _Z8mykernelPfS_S_S_S__param_0,
	.param .u64 .ptr .align 1 _Z8mykernelPfS_S_S_S__param_1,
	.param .u64 .ptr .align 1 _Z8mykernelPfS_S_S_S__param_2,
	.param .u64 .ptr .align 1 _Z8mykernelPfS_S_S_S__param_3,
	.param .u64 .ptr .align 1 _Z8mykernelPfS_S_S_S__param_4
)
{
	.reg .pred 	%p<2>;
	.reg .b32 	%r<3>;
	.reg .b64 	%rd<11>;

	ld.param.u64 	%rd1, [_Z8mykernelPfS_S_S_S__param_0];
	ld.param.u64 	%rd2, [_Z8mykernelPfS_S_S_S__param_1];
	ld.param.u64 	%rd3, [_Z8mykernelPfS_S_S_S__param_2];
	ld.param.u64 	%rd4, [_Z8mykernelPfS_S_S_S__param_3];
	ld.param.u64 	%rd5, [_Z8mykernelPfS_S_S_S__param_4];
	mov.u32 	%r1, %tid.x;
	setp.ne.s32 	%p1, %r1, 0;
	@%p1 bra 	$L__BB0_2;
	cvta.to.global.u64 	%rd6, %rd1;
	cvta.to.global.u64 	%rd7, %rd2;
	cvta.to.global.u64 	%rd8, %rd3;
	cvta.to.global.u64 	%rd9, %rd4;
	cvta.to.global.u64 	%rd10, %rd5;
	mov.b32 	%r2, 1123418112;
	st.global.u32 	[%rd6], %r2;
	st.global.u32 	[%rd7], %r2;
	st.global.u32 	[%rd8], %r2;
	st.global.u32 	[%rd9], %r2;
	st.global.u32 	[%rd10], %r2;
$L__BB0_2:
	ret;

}


// ===== COMPILED SASS (sm_100) =====

	.target	sm_100

	.elftype	@"ET_EXEC"


//--------------------- .note.nv.tkinfo           --------------------------
	.section	.note.nv.tkinfo,"",@"SHT_NOTE"
	.sectionflags	@"SHF_NOTE_NV_TKINFO"
	.tkinfo
        /*0018*/ 	.word	0x00000002
        /*0030*/ 	.string	""
        /*0030*/ 	.string	"ptxas"
        /*0030*/ 	.string	"Cuda compilation tools, release 13.0, V13.0.88"
        /*0030*/ 	.string	"Build cuda_13.0.r13.0/compiler.36424714_0"
        /*0030*/ 	.string	"-arch sm_100 -m 64 "



//--------------------- .note.nv.cuinfo           --------------------------
	.section	.note.nv.cuinfo,"",@"SHT_NOTE"
	.sectionflags	@"SHF_NOTE_NV_CUINFO"
        /*0018*/ 	.short	0x0002
        /*001a*/ 	.short	0x0064
        /*001c*/ 	.short	0x0082
	.zero		2


//--------------------- .nv.info                  --------------------------
	.section	.nv.info,"",@"SHT_CUDA_INFO"
	.align	4


	//----- nvinfo : EIATTR_REGCOUNT
	.align		4
        /*0000*/ 	.byte	0x04, 0x2f
        /*0002*/ 	.short	(.L_1 - .L_0)
	.align		4
.L_0:
        /*0004*/ 	.word	index@(_Z8mykernelPfS_S_S_S_)
        /*0008*/ 	.word	0x00000010


	//----- nvinfo : EIATTR_FRAME_SIZE
	.align		4
.L_1:
        /*000c*/ 	.byte	0x04, 0x11
        /*000e*/ 	.short	(.L_3 - .L_2)
	.align		4
.L_2:
        /*0010*/ 	.word	index@(_Z8mykernelPfS_S_S_S_)
        /*0014*/ 	.word	0x00000000


	//----- nvinfo : EIATTR_MIN_STACK_SIZE
	.align		4
.L_3:
        /*0018*/ 	.byte	0x04, 0x12
        /*001a*/ 	.short	(.L_5 - .L_4)
	.align		4
.L_4:
        /*001c*/ 	.word	index@(_Z8mykernelPfS_S_S_S_)
        /*0020*/ 	.word	0x00000000
.L_5:


//--------------------- .nv.compat                --------------------------
	.section	.nv.compat,"",@"SHT_CUDA_COMPAT_INFO"
	.align	4
        /*0000*/ 	.byte	0x02, 0x09, 0x00, 0x00, 0x02, 0x02, 0x01, 0x00, 0x02, 0x05, 0x05, 0x00, 0x03, 0x07, 0x01, 0x01
        /*0010*/ 	.byte	0x02, 0x03, 0x00, 0x00, 0x02, 0x06, 0x01, 0x00, 0x04, 0x0b, 0x08, 0x00, 0x09, 0x00, 0x00, 0x00
        /*0020*/ 	.byte	0x00, 0x00, 0x00, 0x00


//--------------------- .nv.info._Z8mykernelPfS_S_S_S_ --------------------------
	.section	.nv.info._Z8mykernelPfS_S_S_S_,"",@"SHT_CUDA_INFO"
	.sectionflags	@""
	.align	4


	//----- nvinfo : EIATTR_CUDA_API_VERSION
	.align		4
        /*0000*/ 	.byte	0x04, 0x37
        /*0002*/ 	.short	(.L_7 - .L_6)
.L_6:
        /*0004*/ 	.word	0x00000082


	//----- nvinfo : EIATTR_KPARAM_INFO
	.align		4
.L_7:
        /*0008*/ 	.byte	0x04, 0x17
        /*000a*/ 	.short	(.L_9 - .L_8)
.L_8:
        /*000c*/ 	.word	0x00000000
        /*0010*/ 	.short	0x0004
        /*0012*/ 	.short	0x0020
        /*0014*/ 	.byte	0x00, 0xf5, 0x21, 0x00


	//----- nvinfo : EIATTR_KPARAM_INFO
	.align		4
.L_9:
        /*0018*/ 	.byte	0x04, 0x17
        /*001a*/ 	.short	(.L_11 - .L_10)
.L_10:
        /*001c*/ 	.word	0x00000000
        /*0020*/ 	.short	0x0003
        /*0022*/ 	.short	0x0018
        /*0024*/ 	.byte	0x00, 0xf5, 0x21, 0x00


	//----- nvinfo : EIATTR_KPARAM_INFO
	.align		4
.L_11:
        /*0028*/ 	.byte	0x04, 0x17
        /*002a*/ 	.short	(.L_13 - .L_12)
.L_12:
        /*002c*/ 	.word	0x00000000
        /*0030*/ 	.short	0x0002
        /*0032*/ 	.short	0x0010
        /*0034*/ 	.byte	0x00, 0xf5, 0x21, 0x00


	//----- nvinfo : EIATTR_KPARAM_INFO
	.align		4
.L_13:
        /*0038*/ 	.byte	0x04, 0x17
        /*003a*/ 	.short	(.L_15 - .L_14)
.L_14:
        /*003c*/ 	.word	0x00000000
        /*0040*/ 	.short	0x0001
        /*0042*/ 	.short	0x0008
        /*0044*/ 	.byte	0x00, 0xf5, 0x21, 0x00


	//----- nvinfo : EIATTR_KPARAM_INFO
	.align		4
.L_15:
        /*0048*/ 	.byte	0x04, 0x17
        /*004a*/ 	.short	(.L_17 - .L_16)
.L_16:
        /*004c*/ 	.word	0x00000000
        /*0050*/ 	.short	0x0000
        /*0052*/ 	.short	0x0000
        /*0054*/ 	.byte	0x00, 0xf5, 0x21, 0x00


	//----- nvinfo : EIATTR_SPARSE_MMA_MASK
	.align		4
.L_17:
        /*0058*/ 	.byte	0x03, 0x50
        /*005a*/ 	.short	0x0000


	//----- nvinfo : EIATTR_MAXREG_COUNT
	.align		4
        /*005c*/ 	.byte	0x03, 0x1b
        /*005e*/ 	.short	0x00ff


	//----- nvinfo : EIATTR_MERCURY_ISA_VERSION
	.align		4
        /*0060*/ 	.byte	0x03, 0x5f
        /*0062*/ 	.short	0x0101


	//----- nvinfo : EIATTR_VRC_CTA_INIT_COUNT
	.align		4
        /*0064*/ 	.byte	0x02, 0x4a
	.zero		1
	.zero		1


	//----- nvinfo : EIATTR_EXIT_INSTR_OFFSETS
	.align		4
        /*0068*/ 	.byte	0x04, 0x1c
        /*006a*/ 	.short	(.L_19 - .L_18)


	//   ....[0]....
.L_18:
        /*006c*/ 	.word	0x00000030


	//   ....[1]....
        /*0070*/ 	.word	0x00000100


	//----- nvinfo : EIATTR_CBANK_PARAM_SIZE
	.align		4
.L_19:
        /*0074*/ 	.byte	0x03, 0x19
        /*0076*/ 	.short	0x0028


	//----- nvinfo : EIATTR_PARAM_CBANK
	.align		4
        /*0078*/ 	.byte	0x04, 0x0a
        /*007a*/ 	.short	(.L_21 - .L_20)
	.align		4
.L_20:
        /*007c*/ 	.word	index@(.nv.constant0._Z8mykernelPfS_S_S_S_)
        /*0080*/ 	.short	0x0380
        /*0082*/ 	.short	0x0028


	//----- nvinfo : EIATTR_SW_WAR
	.align		4
.L_21:
        /*0084*/ 	.byte	0x04, 0x36
        /*0086*/ 	.short	(.L_23 - .L_22)
.L_22:
        /*0088*/ 	.word	0x00000008
.L_23:


//--------------------- .nv.callgraph             --------------------------
	.section	.nv.callgraph,"",@"SHT_CUDA_CALLGRAPH"
	.align	4
	.sectionentsize	8
	.align		4
        /*0000*/ 	.word	0x00000000
	.align		4
        /*0004*/ 	.word	0xffffffff
	.align		4
        /*0008*/ 	.word	0x00000000
	.align		4
        /*000c*/ 	.word	0xfffffffe
	.align		4
        /*0010*/ 	.word	0x00000000
	.align		4
        /*0014*/ 	.word	0xfffffffd
	.align		4
        /*0018*/ 	.word	0x00000000
	.align		4
        /*001c*/ 	.word	0xfffffffc


//--------------------- .text._Z8mykernelPfS_S_S_S_ --------------------------
	.section	.text._Z8mykernelPfS_S_S_S_,"ax",@progbits
	.align	128
        .global         _Z8mykernelPfS_S_S_S_
        .type           _Z8mykernelPfS_S_S_S_,@function
        .size           _Z8mykernelPfS_S_S_S_,(.L_x_1 - _Z8mykernelPfS_S_S_S_)
        .other          _Z8mykernelPfS_S_S_S_,@"STO_CUDA_ENTRY STV_DEFAULT"
_Z8mykernelPfS_S_S_S_:
.text._Z8mykernelPfS_S_S_S_:
[----:B------:R-:W-:Y:S01]  /*0000*/  LDC R1, c[0x0][0x37c] ;  /* 0x0000df00ff017b82 */ /* 0x000fe20000000800 */
[----:B------:R-:W0:Y:S02]  /*0010*/  S2R R0, SR_TID.X ;  /* 0x0000000000007919 */ /* 0x000e240000002100 */
[----:B0-----:R-:W-:-:S13]  /*0020*/  ISETP.NE.AND P0, PT, R0, RZ, PT ;  /* 0x000000ff0000720c */ /* 0x001fda0003f05270 */
[----:B------:R-:W-:Y:S05]  /*0030*/  @P0 EXIT ;  /* 0x000000000000094d */ /* 0x000fea0003800000 */
[----:B------:R-:W0:Y:S01]  /*0040*/  LDC.64 R2, c[0x0][0x380] ;  /* 0x0000e000ff027b82 */ /* 0x000e220000000a00 */
[----:B------:R-:W0:Y:S01]  /*0050*/  LDCU.64 UR4, c[0x0][0x358] ;  /* 0x00006b00ff0477ac */ /* 0x000e220008000a00 */
[----:B------:R-:W-:-:S06]  /*0060*/  HFMA2 R13, -RZ, RZ, 3.48046875, 0 ;  /* 0x42f60000ff0d7431 */ /* 0x000fcc00000001ff */
[----:B------:R-:W1:Y:S08]  /*0070*/  LDC.64 R4, c[0x0][0x388] ;  /* 0x0000e200ff047b82 */ /* 0x000e700000000a00 */
[----:B------:R-:W2:Y:S08]  /*0080*/  LDC.64 R6, c[0x0][0x390] ;  /* 0x0000e400ff067b82 */ /* 0x000eb00000000a00 */
[----:B------:R-:W3:Y:S01]  /*0090*/  LDC.64 R8, c[0x0][0x398] ;  /* 0x0000e600ff087b82 */ /* 0x000ee20000000a00 */
[----:B0-----:R-:W-:Y:S07]  /*00a0*/  STG.E desc[UR4][R2.64], R13 ;  /* 0x0000000d02007986 */ /* 0x001fee000c101904 */
[----:B------:R-:W0:Y:S01]  /*00b0*/  LDC.64 R10, c[0x0][0x3a0] ;  /* 0x0000e800ff0a7b82 */ /* 0x000e220000000a00 */
[----:B-1----:R-:W-:Y:S04]  /*00c0*/  STG.E desc[UR4][R4.64], R13 ;  /* 0x0000000d04007986 */ /* 0x002fe8000c101904 */
[----:B--2---:R-:W-:Y:S04]  /*00d0*/  STG.E desc[UR4][R6.64], R13 ;  /* 0x0000000d06007986 */ /* 0x004fe8000c101904 */
[----:B---3--:R-:W-:Y:S04]  /*00e0*/  STG.E desc[UR4][R8.64], R13 ;  /* 0x0000000d08007986 */ /* 0x008fe8000c101904 */
[----:B0-----:R-:W-:Y:S01]  /*00f0*/  STG.E desc[UR4][R10.64], R13 ;  /* 0x0000000d0a007986 */ /* 0x001fe2000c101904 */
[----:B------:R-:W-:Y:S05]  /*0100*/  EXIT ;  /* 0x000000000000794d */ /* 0x000fea0003800000 */
.L_x_0:
[----:B------:R-:W-:-:S00]  /*0110*/  BRA `(.L_x_0) ;  /* 0xfffffffc00fc7947 */ /* 0x000fc0000383ffff */
[----:B------:R-:W-:-:S00]  /*0120*/  NOP ;  /* 0x0000000000007918 */ /* 0x000fc00000000000 */
        /* <DEDUP_REMOVED lines=13> */
.L_x_1:


//--------------------- .nv.shared.reserved.0     --------------------------
	.section	.nv.shared.reserved.0,"aw",@nobits
	.weak		__nv_reservedSMEM_offset_0_alias
	.size		__nv_reservedSMEM_offset_0_alias, 0, 64
	.other		__nv_reservedSMEM_offset_0_alias,@"STO_CUDA_RESERVED_SHARED STV_DEFAULT"
__nv_reservedSMEM_offset_0_alias:
	.zero		0
	.zero		64


//--------------------- .nv.constant0._Z8mykernelPfS_S_S_S_ --------------------------
	.section	.nv.constant0._Z8mykernelPfS_S_S_S_,"a",@progbits
	.sectionflags	@""
	.align	4
.nv.constant0._Z8mykernelPfS_S_S_S_:
	.zero		936


//--------------------- SYMBOLS --------------------------

	.type		.nv.reservedSmem.offset0,@object
	.size		.nv.reservedSmem.offset0,0x4
